//
// Generated by NVIDIA NVVM Compiler
//
// Compiler Build ID: CL-36424714
// Cuda compilation tools, release 13.0, V13.0.88
// Based on NVVM 20.0.0
//

.version 9.0
.target sm_100
.address_size 64

	// .globl	_Z8useLocalPy
// _ZZ9useSharedPyE9sharedArr has been demoted

.visible .entry _Z8useLocalPy(
	.param .u64 .ptr .align 1 _Z8useLocalPy_param_0
)
{
	.reg .pred 	%p<3>;
	.reg .b32 	%r<9>;
	.reg .b64 	%rd<7>;

	ld.param.u64 	%rd2, [_Z8useLocalPy_param_0];
	mov.b32 	%r7, 0;
$L__BB0_1:
	add.s32 	%r7, %r7, 32;
	setp.ne.s32 	%p1, %r7, 1024;
	@%p1 bra 	$L__BB0_1;
	mov.b32 	%r8, 0;
	// begin inline asm
	mov.u64 	%rd3, %clock64;
	// end inline asm
$L__BB0_3:
	add.s32 	%r8, %r8, 32;
	setp.ne.s32 	%p2, %r8, 1024;
	@%p2 bra 	$L__BB0_3;
	cvta.to.global.u64 	%rd5, %rd2;
	// begin inline asm
	mov.u64 	%rd4, %clock64;
	// end inline asm
	sub.s64 	%rd6, %rd4, %rd3;
	st.global.u64 	[%rd5], %rd6;
	ret;

}
	// .globl	_Z9useGlobalPiPy
.visible .entry _Z9useGlobalPiPy(
	.param .u64 .ptr .align 1 _Z9useGlobalPiPy_param_0,
	.param .u64 .ptr .align 1 _Z9useGlobalPiPy_param_1
)
{
	.reg .pred 	%p<3>;
	.reg .b32 	%r<109>;
	.reg .b64 	%rd<15>;

	ld.param.u64 	%rd7, [_Z9useGlobalPiPy_param_0];
	ld.param.u64 	%rd6, [_Z9useGlobalPiPy_param_1];
	cvta.to.global.u64 	%rd1, %rd7;
	mov.b32 	%r106, 0;
$L__BB1_1:
	shl.b32 	%r8, %r106, 1;
	or.b32  	%r9, %r8, 1;
	mul.wide.u32 	%rd8, %r106, 4;
	add.s64 	%rd9, %rd1, %rd8;
	st.global.u32 	[%rd9], %r9;
	sub.s32 	%r10, %r9, %r106;
	add.s32 	%r11, %r8, 3;
	st.global.u32 	[%rd9+4], %r11;
	add.s32 	%r12, %r8, 5;
	st.global.u32 	[%rd9+8], %r12;
	add.s32 	%r13, %r8, 7;
	st.global.u32 	[%rd9+12], %r13;
	add.s32 	%r14, %r8, 9;
	st.global.u32 	[%rd9+16], %r14;
	add.s32 	%r15, %r8, 11;
	st.global.u32 	[%rd9+20], %r15;
	add.s32 	%r16, %r8, 13;
	st.global.u32 	[%rd9+24], %r16;
	add.s32 	%r17, %r8, 15;
	st.global.u32 	[%rd9+28], %r17;
	add.s32 	%r18, %r8, 17;
	st.global.u32 	[%rd9+32], %r18;
	add.s32 	%r19, %r8, 19;
	st.global.u32 	[%rd9+36], %r19;
	add.s32 	%r20, %r8, 21;
	st.global.u32 	[%rd9+40], %r20;
	add.s32 	%r21, %r8, 23;
	st.global.u32 	[%rd9+44], %r21;
	add.s32 	%r22, %r8, 25;
	st.global.u32 	[%rd9+48], %r22;
	add.s32 	%r23, %r8, 27;
	st.global.u32 	[%rd9+52], %r23;
	add.s32 	%r24, %r8, 29;
	st.global.u32 	[%rd9+56], %r24;
	add.s32 	%r25, %r8, 31;
	st.global.u32 	[%rd9+60], %r25;
	add.s32 	%r26, %r8, 33;
	st.global.u32 	[%rd9+64], %r26;
	add.s32 	%r27, %r8, 35;
	st.global.u32 	[%rd9+68], %r27;
	add.s32 	%r28, %r8, 37;
	st.global.u32 	[%rd9+72], %r28;
	add.s32 	%r29, %r8, 39;
	st.global.u32 	[%rd9+76], %r29;
	add.s32 	%r30, %r8, 41;
	st.global.u32 	[%rd9+80], %r30;
	add.s32 	%r31, %r8, 43;
	st.global.u32 	[%rd9+84], %r31;
	add.s32 	%r32, %r8, 45;
	st.global.u32 	[%rd9+88], %r32;
	add.s32 	%r33, %r8, 47;
	st.global.u32 	[%rd9+92], %r33;
	add.s32 	%r34, %r8, 49;
	st.global.u32 	[%rd9+96], %r34;
	add.s32 	%r35, %r8, 51;
	st.global.u32 	[%rd9+100], %r35;
	add.s32 	%r36, %r8, 53;
	st.global.u32 	[%rd9+104], %r36;
	add.s32 	%r37, %r8, 55;
	st.global.u32 	[%rd9+108], %r37;
	add.s32 	%r38, %r8, 57;
	st.global.u32 	[%rd9+112], %r38;
	add.s32 	%r39, %r8, 59;
	st.global.u32 	[%rd9+116], %r39;
	add.s32 	%r40, %r8, 61;
	st.global.u32 	[%rd9+120], %r40;
	add.s32 	%r41, %r8, 63;
	st.global.u32 	[%rd9+124], %r41;
	add.s32 	%r106, %r10, 31;
	setp.ne.s32 	%p1, %r106, 1024;
	@%p1 bra 	$L__BB1_1;
	// begin inline asm
	mov.u64 	%rd10, %clock64;
	// end inline asm
	add.s64 	%rd14, %rd1, 64;
	mov.b32 	%r107, 0;
	mov.u32 	%r108, %r107;
$L__BB1_3:
	ld.global.u32 	%r43, [%rd14+-64];
	add.s32 	%r44, %r43, %r108;
	ld.global.u32 	%r45, [%rd14+-60];
	add.s32 	%r46, %r45, %r44;
	ld.global.u32 	%r47, [%rd14+-56];
	add.s32 	%r48, %r47, %r46;
	ld.global.u32 	%r49, [%rd14+-52];
	add.s32 	%r50, %r49, %r48;
	ld.global.u32 	%r51, [%rd14+-48];
	add.s32 	%r52, %r51, %r50;
	ld.global.u32 	%r53, [%rd14+-44];
	add.s32 	%r54, %r53, %r52;
	ld.global.u32 	%r55, [%rd14+-40];
	add.s32 	%r56, %r55, %r54;
	ld.global.u32 	%r57, [%rd14+-36];
	add.s32 	%r58, %r57, %r56;
	ld.global.u32 	%r59, [%rd14+-32];
	add.s32 	%r60, %r59, %r58;
	ld.global.u32 	%r61, [%rd14+-28];
	add.s32 	%r62, %r61, %r60;
	ld.global.u32 	%r63, [%rd14+-24];
	add.s32 	%r64, %r63, %r62;
	ld.global.u32 	%r65, [%rd14+-20];
	add.s32 	%r66, %r65, %r64;
	ld.global.u32 	%r67, [%rd14+-16];
	add.s32 	%r68, %r67, %r66;
	ld.global.u32 	%r69, [%rd14+-12];
	add.s32 	%r70, %r69, %r68;
	ld.global.u32 	%r71, [%rd14+-8];
	add.s32 	%r72, %r71, %r70;
	ld.global.u32 	%r73, [%rd14+-4];
	add.s32 	%r74, %r73, %r72;
	ld.global.u32 	%r75, [%rd14];
	add.s32 	%r76, %r75, %r74;
	ld.global.u32 	%r77, [%rd14+4];
	add.s32 	%r78, %r77, %r76;
	ld.global.u32 	%r79, [%rd14+8];
	add.s32 	%r80, %r79, %r78;
	ld.global.u32 	%r81, [%rd14+12];
	add.s32 	%r82, %r81, %r80;
	ld.global.u32 	%r83, [%rd14+16];
	add.s32 	%r84, %r83, %r82;
	ld.global.u32 	%r85, [%rd14+20];
	add.s32 	%r86, %r85, %r84;
	ld.global.u32 	%r87, [%rd14+24];
	add.s32 	%r88, %r87, %r86;
	ld.global.u32 	%r89, [%rd14+28];
	add.s32 	%r90, %r89, %r88;
	ld.global.u32 	%r91, [%rd14+32];
	add.s32 	%r92, %r91, %r90;
	ld.global.u32 	%r93, [%rd14+36];
	add.s32 	%r94, %r93, %r92;
	ld.global.u32 	%r95, [%rd14+40];
	add.s32 	%r96, %r95, %r94;
	ld.global.u32 	%r97, [%rd14+44];
	add.s32 	%r98, %r97, %r96;
	ld.global.u32 	%r99, [%rd14+48];
	add.s32 	%r100, %r99, %r98;
	ld.global.u32 	%r101, [%rd14+52];
	add.s32 	%r102, %r101, %r100;
	ld.global.u32 	%r103, [%rd14+56];
	add.s32 	%r104, %r103, %r102;
	ld.global.u32 	%r105, [%rd14+60];
	add.s32 	%r108, %r105, %r104;
	add.s32 	%r107, %r107, 32;
	add.s64 	%rd14, %rd14, 128;
	setp.ne.s32 	%p2, %r107, 1024;
	@%p2 bra 	$L__BB1_3;
	cvta.to.global.u64 	%rd12, %rd6;
	// begin inline asm
	mov.u64 	%rd11, %clock64;
	// end inline asm
	st.global.u32 	[%rd1+4092], %r108;
	sub.s64 	%rd13, %rd11, %rd10;
	st.global.u64 	[%rd12], %rd13;
	ret;

}
	// .globl	_Z9useSharedPy
.visible .entry _Z9useSharedPy(
	.param .u64 .ptr .align 1 _Z9useSharedPy_param_0
)
{
	.reg .pred 	%p<3>;
	.reg .b32 	%r<146>;
	.reg .b64 	%rd<7>;
	// demoted variable
	.shared .align 4 .b8 _ZZ9useSharedPyE9sharedArr[4096];
	ld.param.u64 	%rd2, [_Z9useSharedPy_param_0];
	mov.u32 	%r11, _ZZ9useSharedPyE9sharedArr;
	add.s32 	%r142, %r11, 128;
	mov.b32 	%r143, 0;
$L__BB2_1:
	st.shared.u32 	[%r142+-128], %r143;
	add.s32 	%r12, %r143, 1;
	st.shared.u32 	[%r142+-124], %r12;
	add.s32 	%r13, %r143, 2;
	st.shared.u32 	[%r142+-120], %r13;
	add.s32 	%r14, %r143, 3;
	st.shared.u32 	[%r142+-116], %r14;
	add.s32 	%r15, %r143, 4;
	st.shared.u32 	[%r142+-112], %r15;
	add.s32 	%r16, %r143, 5;
	st.shared.u32 	[%r142+-108], %r16;
	add.s32 	%r17, %r143, 6;
	st.shared.u32 	[%r142+-104], %r17;
	add.s32 	%r18, %r143, 7;
	st.shared.u32 	[%r142+-100], %r18;
	add.s32 	%r19, %r143, 8;
	st.shared.u32 	[%r142+-96], %r19;
	add.s32 	%r20, %r143, 9;
	st.shared.u32 	[%r142+-92], %r20;
	add.s32 	%r21, %r143, 10;
	st.shared.u32 	[%r142+-88], %r21;
	add.s32 	%r22, %r143, 11;
	st.shared.u32 	[%r142+-84], %r22;
	add.s32 	%r23, %r143, 12;
	st.shared.u32 	[%r142+-80], %r23;
	add.s32 	%r24, %r143, 13;
	st.shared.u32 	[%r142+-76], %r24;
	add.s32 	%r25, %r143, 14;
	st.shared.u32 	[%r142+-72], %r25;
	add.s32 	%r26, %r143, 15;
	st.shared.u32 	[%r142+-68], %r26;
	add.s32 	%r27, %r143, 16;
	st.shared.u32 	[%r142+-64], %r27;
	add.s32 	%r28, %r143, 17;
	st.shared.u32 	[%r142+-60], %r28;
	add.s32 	%r29, %r143, 18;
	st.shared.u32 	[%r142+-56], %r29;
	add.s32 	%r30, %r143, 19;
	st.shared.u32 	[%r142+-52], %r30;
	add.s32 	%r31, %r143, 20;
	st.shared.u32 	[%r142+-48], %r31;
	add.s32 	%r32, %r143, 21;
	st.shared.u32 	[%r142+-44], %r32;
	add.s32 	%r33, %r143, 22;
	st.shared.u32 	[%r142+-40], %r33;
	add.s32 	%r34, %r143, 23;
	st.shared.u32 	[%r142+-36], %r34;
	add.s32 	%r35, %r143, 24;
	st.shared.u32 	[%r142+-32], %r35;
	add.s32 	%r36, %r143, 25;
	st.shared.u32 	[%r142+-28], %r36;
	add.s32 	%r37, %r143, 26;
	st.shared.u32 	[%r142+-24], %r37;
	add.s32 	%r38, %r143, 27;
	st.shared.u32 	[%r142+-20], %r38;
	add.s32 	%r39, %r143, 28;
	st.shared.u32 	[%r142+-16], %r39;
	add.s32 	%r40, %r143, 29;
	st.shared.u32 	[%r142+-12], %r40;
	add.s32 	%r41, %r143, 30;
	st.shared.u32 	[%r142+-8], %r41;
	add.s32 	%r42, %r143, 31;
	st.shared.u32 	[%r142+-4], %r42;
	add.s32 	%r43, %r143, 32;
	st.shared.u32 	[%r142], %r43;
	add.s32 	%r44, %r143, 33;
	st.shared.u32 	[%r142+4], %r44;
	add.s32 	%r45, %r143, 34;
	st.shared.u32 	[%r142+8], %r45;
	add.s32 	%r46, %r143, 35;
	st.shared.u32 	[%r142+12], %r46;
	add.s32 	%r47, %r143, 36;
	st.shared.u32 	[%r142+16], %r47;
	add.s32 	%r48, %r143, 37;
	st.shared.u32 	[%r142+20], %r48;
	add.s32 	%r49, %r143, 38;
	st.shared.u32 	[%r142+24], %r49;
	add.s32 	%r50, %r143, 39;
	st.shared.u32 	[%r142+28], %r50;
	add.s32 	%r51, %r143, 40;
	st.shared.u32 	[%r142+32], %r51;
	add.s32 	%r52, %r143, 41;
	st.shared.u32 	[%r142+36], %r52;
	add.s32 	%r53, %r143, 42;
	st.shared.u32 	[%r142+40], %r53;
	add.s32 	%r54, %r143, 43;
	st.shared.u32 	[%r142+44], %r54;
	add.s32 	%r55, %r143, 44;
	st.shared.u32 	[%r142+48], %r55;
	add.s32 	%r56, %r143, 45;
	st.shared.u32 	[%r142+52], %r56;
	add.s32 	%r57, %r143, 46;
	st.shared.u32 	[%r142+56], %r57;
	add.s32 	%r58, %r143, 47;
	st.shared.u32 	[%r142+60], %r58;
	add.s32 	%r59, %r143, 48;
	st.shared.u32 	[%r142+64], %r59;
	add.s32 	%r60, %r143, 49;
	st.shared.u32 	[%r142+68], %r60;
	add.s32 	%r61, %r143, 50;
	st.shared.u32 	[%r142+72], %r61;
	add.s32 	%r62, %r143, 51;
	st.shared.u32 	[%r142+76], %r62;
	add.s32 	%r63, %r143, 52;
	st.shared.u32 	[%r142+80], %r63;
	add.s32 	%r64, %r143, 53;
	st.shared.u32 	[%r142+84], %r64;
	add.s32 	%r65, %r143, 54;
	st.shared.u32 	[%r142+88], %r65;
	add.s32 	%r66, %r143, 55;
	st.shared.u32 	[%r142+92], %r66;
	add.s32 	%r67, %r143, 56;
	st.shared.u32 	[%r142+96], %r67;
	add.s32 	%r68, %r143, 57;
	st.shared.u32 	[%r142+100], %r68;
	add.s32 	%r69, %r143, 58;
	st.shared.u32 	[%r142+104], %r69;
	add.s32 	%r70, %r143, 59;
	st.shared.u32 	[%r142+108], %r70;
	add.s32 	%r71, %r143, 60;
	st.shared.u32 	[%r142+112], %r71;
	add.s32 	%r72, %r143, 61;
	st.shared.u32 	[%r142+116], %r72;
	add.s32 	%r73, %r143, 62;
	st.shared.u32 	[%r142+120], %r73;
	add.s32 	%r74, %r143, 63;
	st.shared.u32 	[%r142+124], %r74;
	add.s32 	%r142, %r142, 256;
	add.s32 	%r143, %r143, 64;
	setp.ne.s32 	%p1, %r143, 1024;
	@%p1 bra 	$L__BB2_1;
	bar.sync 	0;
	mov.b32 	%r145, 0;
	mov.b32 	%r144, 64;
	// begin inline asm
	mov.u64 	%rd3, %clock64;
	// end inline asm
$L__BB2_3:
	add.s32 	%r78, %r11, %r144;
	ld.shared.u32 	%r79, [%r78+-64];
	add.s32 	%r80, %r79, %r145;
	ld.shared.u32 	%r81, [%r78+-60];
	add.s32 	%r82, %r81, %r80;
	ld.shared.u32 	%r83, [%r78+-56];
	add.s32 	%r84, %r83, %r82;
	ld.shared.u32 	%r85, [%r78+-52];
	add.s32 	%r86, %r85, %r84;
	ld.shared.u32 	%r87, [%r78+-48];
	add.s32 	%r88, %r87, %r86;
	ld.shared.u32 	%r89, [%r78+-44];
	add.s32 	%r90, %r89, %r88;
	ld.shared.u32 	%r91, [%r78+-40];
	add.s32 	%r92, %r91, %r90;
	ld.shared.u32 	%r93, [%r78+-36];
	add.s32 	%r94, %r93, %r92;
	ld.shared.u32 	%r95, [%r78+-32];
	add.s32 	%r96, %r95, %r94;
	ld.shared.u32 	%r97, [%r78+-28];
	add.s32 	%r98, %r97, %r96;
	ld.shared.u32 	%r99, [%r78+-24];
	add.s32 	%r100, %r99, %r98;
	ld.shared.u32 	%r101, [%r78+-20];
	add.s32 	%r102, %r101, %r100;
	ld.shared.u32 	%r103, [%r78+-16];
	add.s32 	%r104, %r103, %r102;
	ld.shared.u32 	%r105, [%r78+-12];
	add.s32 	%r106, %r105, %r104;
	ld.shared.u32 	%r107, [%r78+-8];
	add.s32 	%r108, %r107, %r106;
	ld.shared.u32 	%r109, [%r78+-4];
	add.s32 	%r110, %r109, %r108;
	ld.shared.u32 	%r111, [%r78];
	add.s32 	%r112, %r111, %r110;
	ld.shared.u32 	%r113, [%r78+4];
	add.s32 	%r114, %r113, %r112;
	ld.shared.u32 	%r115, [%r78+8];
	add.s32 	%r116, %r115, %r114;
	ld.shared.u32 	%r117, [%r78+12];
	add.s32 	%r118, %r117, %r116;
	ld.shared.u32 	%r119, [%r78+16];
	add.s32 	%r120, %r119, %r118;
	ld.shared.u32 	%r121, [%r78+20];
	add.s32 	%r122, %r121, %r120;
	ld.shared.u32 	%r123, [%r78+24];
	add.s32 	%r124, %r123, %r122;
	ld.shared.u32 	%r125, [%r78+28];
	add.s32 	%r126, %r125, %r124;
	ld.shared.u32 	%r127, [%r78+32];
	add.s32 	%r128, %r127, %r126;
	ld.shared.u32 	%r129, [%r78+36];
	add.s32 	%r130, %r129, %r128;
	ld.shared.u32 	%r131, [%r78+40];
	add.s32 	%r132, %r131, %r130;
	ld.shared.u32 	%r133, [%r78+44];
	add.s32 	%r134, %r133, %r132;
	ld.shared.u32 	%r135, [%r78+48];
	add.s32 	%r136, %r135, %r134;
	ld.shared.u32 	%r137, [%r78+52];
	add.s32 	%r138, %r137, %r136;
	ld.shared.u32 	%r139, [%r78+56];
	add.s32 	%r140, %r139, %r138;
	ld.shared.u32 	%r141, [%r78+60];
	add.s32 	%r145, %r141, %r140;
	add.s32 	%r144, %r144, 128;
	setp.ne.s32 	%p2, %r144, 4160;
	@%p2 bra 	$L__BB2_3;
	cvta.to.global.u64 	%rd5, %rd2;
	// begin inline asm
	mov.u64 	%rd4, %clock64;
	// end inline asm
	st.shared.u32 	[_ZZ9useSharedPyE9sharedArr+4092], %r145;
	sub.s64 	%rd6, %rd4, %rd3;
	st.global.u64 	[%rd5], %rd6;
	ret;

}


// ===== COMPILED SASS (sm_100) =====

	.target	sm_100

	.elftype	@"ET_EXEC"


//--------------------- .note.nv.tkinfo           --------------------------
	.section	.note.nv.tkinfo,"",@"SHT_NOTE"
	.sectionflags	@"SHF_NOTE_NV_TKINFO"
	.tkinfo
        /*0018*/ 	.word	0x00000002
        /*0030*/ 	.string	""
        /*0030*/ 	.string	"ptxas"
        /*0030*/ 	.string	"Cuda compilation tools, release 13.0, V13.0.88"
        /*0030*/ 	.string	"Build cuda_13.0.r13.0/compiler.36424714_0"
        /*0030*/ 	.string	"-arch sm_100 -m 64 "



//--------------------- .note.nv.cuinfo           --------------------------
	.section	.note.nv.cuinfo,"",@"SHT_NOTE"
	.sectionflags	@"SHF_NOTE_NV_CUINFO"
        /*0018*/ 	.short	0x0002
        /*001a*/ 	.short	0x0064
        /*001c*/ 	.short	0x0082
	.zero		2


//--------------------- .nv.info                  --------------------------
	.section	.nv.info,"",@"SHT_CUDA_INFO"
	.align	4


	//----- nvinfo : EIATTR_REGCOUNT
	.align		4
        /*0000*/ 	.byte	0x04, 0x2f
        /*0002*/ 	.short	(.L_1 - .L_0)
	.align		4
.L_0:
        /*0004*/ 	.word	index@(_Z8useLocalPy)
        /*0008*/ 	.word	0x0000000a


	//----- nvinfo : EIATTR_FRAME_SIZE
	.align		4
.L_1:
        /*000c*/ 	.byte	0x04, 0x11
        /*000e*/ 	.short	(.L_3 - .L_2)
	.align		4
.L_2:
        /*0010*/ 	.word	index@(_Z8useLocalPy)
        /*0014*/ 	.word	0x00000000


	//----- nvinfo : EIATTR_REGCOUNT
	.align		4
.L_3:
        /*0018*/ 	.byte	0x04, 0x2f
        /*001a*/ 	.short	(.L_5 - .L_4)
	.align		4
.L_4:
        /*001c*/ 	.word	index@(_Z9useGlobalPiPy)
        /*0020*/ 	.word	0x0000001e


	//----- nvinfo : EIATTR_FRAME_SIZE
	.align		4
.L_5:
        /*0024*/ 	.byte	0x04, 0x11
        /*0026*/ 	.short	(.L_7 - .L_6)
	.align		4
.L_6:
        /*0028*/ 	.word	index@(_Z9useGlobalPiPy)
        /*002c*/ 	.word	0x00000000


	//----- nvinfo : EIATTR_REGCOUNT
	.align		4
.L_7:
        /*0030*/ 	.byte	0x04, 0x2f
        /*0032*/ 	.short	(.L_9 - .L_8)
	.align		4
.L_8:
        /*0034*/ 	.word	index@(_Z9useSharedPy)
        /*0038*/ 	.word	0x00000026


	//----- nvinfo : EIATTR_FRAME_SIZE
	.align		4
.L_9:
        /*003c*/ 	.byte	0x04, 0x11
        /*003e*/ 	.short	(.L_11 - .L_10)
	.align		4
.L_10:
        /*0040*/ 	.word	index@(_Z9useSharedPy)
        /*0044*/ 	.word	0x00000000


	//----- nvinfo : EIATTR_MIN_STACK_SIZE
	.align		4
.L_11:
        /*0048*/ 	.byte	0x04, 0x12
        /*004a*/ 	.short	(.L_13 - .L_12)
	.align		4
.L_12:
        /*004c*/ 	.word	index@(_Z9useSharedPy)
        /*0050*/ 	.word	0x00000000


	//----- nvinfo : EIATTR_MIN_STACK_SIZE
	.align		4
.L_13:
        /*0054*/ 	.byte	0x04, 0x12
        /*0056*/ 	.short	(.L_15 - .L_14)
	.align		4
.L_14:
        /*0058*/ 	.word	index@(_Z9useGlobalPiPy)
        /*005c*/ 	.word	0x00000000


	//----- nvinfo : EIATTR_MIN_STACK_SIZE
	.align		4
.L_15:
        /*0060*/ 	.byte	0x04, 0x12
        /*0062*/ 	.short	(.L_17 - .L_16)
	.align		4
.L_16:
        /*0064*/ 	.word	index@(_Z8useLocalPy)
        /*0068*/ 	.word	0x00000000
.L_17:


//--------------------- .nv.compat                --------------------------
	.section	.nv.compat,"",@"SHT_CUDA_COMPAT_INFO"
	.align	4
        /*0000*/ 	.byte	0x02, 0x09, 0x00, 0x00, 0x02, 0x02, 0x01, 0x00, 0x02, 0x05, 0x05, 0x00, 0x03, 0x07, 0x01, 0x01
        /*0010*/ 	.byte	0x02, 0x03, 0x00, 0x00, 0x02, 0x06, 0x01, 0x00, 0x04, 0x0b, 0x08, 0x00, 0x09, 0x00, 0x00, 0x00
        /*0020*/ 	.byte	0x00, 0x00, 0x00, 0x00


//--------------------- .nv.info._Z9useSharedPy   --------------------------
	.section	.nv.info._Z9useSharedPy,"",@"SHT_CUDA_INFO"
	.sectionflags	@""
	.align	4


	//----- nvinfo : EIATTR_CUDA_API_VERSION
	.align		4
        /*0000*/ 	.byte	0x04, 0x37
        /*0002*/ 	.short	(.L_19 - .L_18)
.L_18:
        /*0004*/ 	.word	0x00000082


	//----- nvinfo : EIATTR_KPARAM_INFO
	.align		4
.L_19:
        /*0008*/ 	.byte	0x04, 0x17
        /*000a*/ 	.short	(.L_21 - .L_20)
.L_20:
        /*000c*/ 	.word	0x00000000
        /*0010*/ 	.short	0x0000
        /*0012*/ 	.short	0x0000
        /*0014*/ 	.byte	0x00, 0xf5, 0x21, 0x00


	//----- nvinfo : EIATTR_SPARSE_MMA_MASK
	.align		4
.L_21:
        /*0018*/ 	.byte	0x03, 0x50
        /*001a*/ 	.short	0x0000


	//----- nvinfo : EIATTR_MAXREG_COUNT
	.align		4
        /*001c*/ 	.byte	0x03, 0x1b
        /*001e*/ 	.short	0x00ff


	//----- nvinfo : EIATTR_NUM_BARRIERS
	.align		4
        /*0020*/ 	.byte	0x02, 0x4c
        /*0022*/ 	.byte	0x01
	.zero		1


	//----- nvinfo : EIATTR_MERCURY_ISA_VERSION
	.align		4
        /*0024*/ 	.byte	0x03, 0x5f
        /*0026*/ 	.short	0x0101


	//----- nvinfo : EIATTR_VRC_CTA_INIT_COUNT
	.align		4
        /*0028*/ 	.byte	0x02, 0x4a
	.zero		1
	.zero		1


	//----- nvinfo : EIATTR_EXIT_INSTR_OFFSETS
	.align		4
        /*002c*/ 	.byte	0x04, 0x1c
        /*002e*/ 	.short	(.L_23 - .L_22)


	//   ....[0]....
.L_22:
        /*0030*/ 	.word	0x00000800


	//----- nvinfo : EIATTR_CBANK_PARAM_SIZE
	.align		4
.L_23:
        /*0034*/ 	.byte	0x03, 0x19
        /*0036*/ 	.short	0x0008


	//----- nvinfo : EIATTR_PARAM_CBANK
	.align		4
        /*0038*/ 	.byte	0x04, 0x0a
        /*003a*/ 	.short	(.L_25 - .L_24)
	.align		4
.L_24:
        /*003c*/ 	.word	index@(.nv.constant0._Z9useSharedPy)
        /*0040*/ 	.short	0x0380
        /*0042*/ 	.short	0x0008


	//----- nvinfo : EIATTR_SW_WAR
	.align		4
.L_25:
        /*0044*/ 	.byte	0x04, 0x36
        /*0046*/ 	.short	(.L_27 - .L_26)
.L_26:
        /*0048*/ 	.word	0x00000008
.L_27:


//--------------------- .nv.info._Z9useGlobalPiPy --------------------------
	.section	.nv.info._Z9useGlobalPiPy,"",@"SHT_CUDA_INFO"
	.sectionflags	@""
	.align	4


	//----- nvinfo : EIATTR_CUDA_API_VERSION
	.align		4
        /*0000*/ 	.byte	0x04, 0x37
        /*0002*/ 	.short	(.L_29 - .L_28)
.L_28:
        /*0004*/ 	.word	0x00000082


	//----- nvinfo : EIATTR_KPARAM_INFO
	.align		4
.L_29:
        /*0008*/ 	.byte	0x04, 0x17
        /*000a*/ 	.short	(.L_31 - .L_30)
.L_30:
        /*000c*/ 	.word	0x00000000
        /*0010*/ 	.short	0x0001
        /*0012*/ 	.short	0x0008
        /*0014*/ 	.byte	0x00, 0xf5, 0x21, 0x00


	//----- nvinfo : EIATTR_KPARAM_INFO
	.align		4
.L_31:
        /*0018*/ 	.byte	0x04, 0x17
        /*001a*/ 	.short	(.L_33 - .L_32)
.L_32:
        /*001c*/ 	.word	0x00000000
        /*0020*/ 	.short	0x0000
        /*0022*/ 	.short	0x0000
        /*0024*/ 	.byte	0x00, 0xf5, 0x21, 0x00


	//----- nvinfo : EIATTR_SPARSE_MMA_MASK
	.align		4
.L_33:
        /*0028*/ 	.byte	0x03, 0x50
        /*002a*/ 	.short	0x0000


	//----- nvinfo : EIATTR_MAXREG_COUNT
	.align		4
        /*002c*/ 	.byte	0x03, 0x1b
        /*002e*/ 	.short	0x00ff


	//----- nvinfo : EIATTR_MERCURY_ISA_VERSION
	.align		4
        /*0030*/ 	.byte	0x03, 0x5f
        /*0032*/ 	.short	0x0101


	//----- nvinfo : EIATTR_VRC_CTA_INIT_COUNT
	.align		4
        /*0034*/ 	.byte	0x02, 0x4a
	.zero		1
	.zero		1


	//----- nvinfo : EIATTR_EXIT_INSTR_OFFSETS
	.align		4
        /*0038*/ 	.byte	0x04, 0x1c
        /*003a*/ 	.short	(.L_35 - .L_34)


	//   ....[0]....
.L_34:
        /*003c*/ 	.word	0x000008e0


	//----- nvinfo : EIATTR_CBANK_PARAM_SIZE
	.align		4
.L_35:
        /*0040*/ 	.byte	0x03, 0x19
        /*0042*/ 	.short	0x0010


	//----- nvinfo : EIATTR_PARAM_CBANK
	.align		4
        /*0044*/ 	.byte	0x04, 0x0a
        /*0046*/ 	.short	(.L_37 - .L_36)
	.align		4
.L_36:
        /*0048*/ 	.word	index@(.nv.constant0._Z9useGlobalPiPy)
        /*004c*/ 	.short	0x0380
        /*004e*/ 	.short	0x0010


	//----- nvinfo : EIATTR_SW_WAR
	.align		4
.L_37:
        /*0050*/ 	.byte	0x04, 0x36
        /*0052*/ 	.short	(.L_39 - .L_38)
.L_38:
        /*0054*/ 	.word	0x00000008
.L_39:


//--------------------- .nv.info._Z8useLocalPy    --------------------------
	.section	.nv.info._Z8useLocalPy,"",@"SHT_CUDA_INFO"
	.sectionflags	@""
	.align	4


	//----- nvinfo : EIATTR_CUDA_API_VERSION
	.align		4
        /*0000*/ 	.byte	0x04, 0x37
        /*0002*/ 	.short	(.L_41 - .L_40)
.L_40:
        /*0004*/ 	.word	0x00000082


	//----- nvinfo : EIATTR_KPARAM_INFO
	.align		4
.L_41:
        /*0008*/ 	.byte	0x04, 0x17
        /*000a*/ 	.short	(.L_43 - .L_42)
.L_42:
        /*000c*/ 	.word	0x00000000
        /*0010*/ 	.short	0x0000
        /*0012*/ 	.short	0x0000
        /*0014*/ 	.byte	0x00, 0xf5, 0x21, 0x00


	//----- nvinfo : EIATTR_SPARSE_MMA_MASK
	.align		4
.L_43:
        /*0018*/ 	.byte	0x03, 0x50
        /*001a*/ 	.short	0x0000


	//----- nvinfo : EIATTR_MAXREG_COUNT
	.align		4
        /*001c*/ 	.byte	0x03, 0x1b
        /*001e*/ 	.short	0x00ff


	//----- nvinfo : EIATTR_MERCURY_ISA_VERSION
	.align		4
        /*0020*/ 	.byte	0x03, 0x5f
        /*0022*/ 	.short	0x0101


	//----- nvinfo : EIATTR_VRC_CTA_INIT_COUNT
	.align		4
        /*0024*/ 	.byte	0x02, 0x4a
	.zero		1
	.zero		1


	//----- nvinfo : EIATTR_EXIT_INSTR_OFFSETS
	.align		4
        /*0028*/ 	.byte	0x04, 0x1c
        /*002a*/ 	.short	(.L_45 - .L_44)


	//   ....[0]....
.L_44:
        /*002c*/ 	.word	0x00000090


	//----- nvinfo : EIATTR_CBANK_PARAM_SIZE
	.align		4
.L_45:
        /*0030*/ 	.byte	0x03, 0x19
        /*0032*/ 	.short	0x0008


	//----- nvinfo : EIATTR_PARAM_CBANK
	.align		4
        /*0034*/ 	.byte	0x04, 0x0a
        /*0036*/ 	.short	(.L_47 - .L_46)
	.align		4
.L_46:
        /*0038*/ 	.word	index@(.nv.constant0._Z8useLocalPy)
        /*003c*/ 	.short	0x0380
        /*003e*/ 	.short	0x0008


	//----- nvinfo : EIATTR_SW_WAR
	.align		4
.L_47:
        /*0040*/ 	.byte	0x04, 0x36
        /*0042*/ 	.short	(.L_49 - .L_48)
.L_48:
        /*0044*/ 	.word	0x00000008
.L_49:


//--------------------- .nv.callgraph             --------------------------
	.section	.nv.callgraph,"",@"SHT_CUDA_CALLGRAPH"
	.align	4
	.sectionentsize	8
	.align		4
        /*0000*/ 	.word	0x00000000
	.align		4
        /*0004*/ 	.word	0xffffffff
	.align		4
        /*0008*/ 	.word	0x00000000
	.align		4
        /*000c*/ 	.word	0xfffffffe
	.align		4
        /*0010*/ 	.word	0x00000000
	.align		4
        /*0014*/ 	.word	0xfffffffd
	.align		4
        /*0018*/ 	.word	0x00000000
	.align		4
        /*001c*/ 	.word	0xfffffffc


//--------------------- .text._Z9useSharedPy      --------------------------
	.section	.text._Z9useSharedPy,"ax",@progbits
	.align	128
        .global         _Z9useSharedPy
        .type           _Z9useSharedPy,@function
        .size           _Z9useSharedPy,(.L_x_7 - _Z9useSharedPy)
        .other          _Z9useSharedPy,@"STO_CUDA_ENTRY STV_DEFAULT"
_Z9useSharedPy:
.text._Z9useSharedPy:
[----:B------:R-:W-:Y:S08]  /*0000*/  LDC R1, c[0x0][0x37c] ;  /* 0x0000df00ff017b82 */ /* 0x000ff00000000800 */
[----:B------:R-:W0:Y:S01]  /*0010*/  S2UR UR5, SR_CgaCtaId ;  /* 0x00000000000579c3 */ /* 0x000e220000008800 */
[----:B------:R-:W-:Y:S01]  /*0020*/  UMOV UR4, 0x400 ;  /* 0x0000040000047882 */ /* 0x000fe20000000000 */
[----:B------:R-:W-:Y:S01]  /*0030*/  IMAD.MOV.U32 R4, RZ, RZ, RZ ;  /* 0x000000ffff047224 */ /* 0x000fe200078e00ff */
[----:B0-----:R-:W-:-:S04]  /*0040*/  ULEA UR4, UR5, UR4, 0x18 ;  /* 0x0000000405047291 */ /* 0x001fc8000f8ec0ff */
[----:B------:R-:W-:-:S12]  /*0050*/  UIADD3 UR5, UPT, UPT, UR4, 0x80, URZ ;  /* 0x0000008004057890 */ /* 0x000fd8000fffe0ff */
.L_x_0:
[C---:B-1----:R-:W-:Y:S01]  /*0060*/  VIADD R12, R4.reuse, 0x4 ;  /* 0x00000004040c7836 */ /* 0x042fe20000000000 */
[C---:B------:R-:W-:Y:S01]  /*0070*/  IADD3 R13, PT, PT, R4.reuse, 0x5, RZ ;  /* 0x00000005040d7810 */ /* 0x040fe20007ffe0ff */
[C---:B------:R-:W-:Y:S01]  /*0080*/  VIADD R14, R4.reuse, 0x6 ;  /* 0x00000006040e7836 */ /* 0x040fe20000000000 */
[C---:B------:R-:W-:Y:S01]  /*0090*/  IADD3 R8, PT, PT, R4.reuse, 0x8, RZ ;  /* 0x0000000804087810 */ /* 0x040fe20007ffe0ff */
[C---:B------:R-:W-:Y:S01]  /*00a0*/  VIADD R15, R4.reuse, 0x7 ;  /* 0x00000007040f7836 */ /* 0x040fe20000000000 */
[C---:B------:R-:W-:Y:S01]  /*00b0*/  IADD3 R11, PT, PT, R4.reuse, 0xb, RZ ;  /* 0x0000000b040b7810 */ /* 0x040fe20007ffe0ff */
[C---:B------:R-:W-:Y:S01]  /*00c0*/  VIADD R9, R4.reuse, 0x9 ;  /* 0x0000000904097836 */ /* 0x040fe20000000000 */
[C---:B------:R-:W-:Y:S01]  /*00d0*/  IADD3 R18, PT, PT, R4.reuse, 0xe, RZ ;  /* 0x0000000e04127810 */ /* 0x040fe20007ffe0ff */
[C---:B------:R-:W-:Y:S01]  /*00e0*/  VIADD R10, R4.reuse, 0xa ;  /* 0x0000000a040a7836 */ /* 0x040fe20000000000 */
[----:B------:R0:W-:Y:S01]  /*00f0*/  STS.128 [UR5+-0x70], R12 ;  /* 0xffff900cff007988 */ /* 0x0001e20008000c05 */
[C---:B------:R-:W-:Y:S01]  /*0100*/  VIADD R16, R4.reuse, 0xc ;  /* 0x0000000c04107836 */ /* 0x040fe20000000000 */
[C---:B------:R-:W-:Y:S01]  /*0110*/  IADD3 R21, PT, PT, R4.reuse, 0x11, RZ ;  /* 0x0000001104157810 */ /* 0x040fe20007ffe0ff */
[C---:B------:R-:W-:Y:S01]  /*0120*/  VIADD R17, R4.reuse, 0xd ;  /* 0x0000000d04117836 */ /* 0x040fe20000000000 */
[----:B------:R1:W-:Y:S01]  /*0130*/  STS.128 [UR5+-0x60], R8 ;  /* 0xffffa008ff007988 */ /* 0x0003e20008000c05 */
        /* <DEDUP_REMOVED lines=9> */
[C---:B0-----:R-:W-:Y:S01]  /*01d0*/  IADD3 R12, PT, PT, R4.reuse, 0x14, RZ ;  /* 0x00000014040c7810 */ /* 0x041fe20007ffe0ff */
[C---:B------:R-:W-:Y:S01]  /*01e0*/  VIADD R13, R4.reuse, 0x15 ;  /* 0x00000015040d7836 */ /* 0x040fe20000000000 */
[C---:B------:R-:W-:Y:S01]  /*01f0*/  IADD3 R15, PT, PT, R4.reuse, 0x17, RZ ;  /* 0x00000017040f7810 */ /* 0x040fe20007ffe0ff */
[C---:B------:R-:W-:Y:S01]  /*0200*/  VIADD R14, R4.reuse, 0x16 ;  /* 0x00000016040e7836 */ /* 0x040fe20000000000 */
[C---:B-1----:R-:W-:Y:S01]  /*0210*/  IADD3 R10, PT, PT, R4.reuse, 0x26, RZ ;  /* 0x00000026040a7810 */ /* 0x042fe20007ffe0ff */
[C---:B------:R-:W-:Y:S01]  /*0220*/  VIADD R25, R4.reuse, 0x19 ;  /* 0x0000001904197836 */ /* 0x040fe20000000000 */
[----:B------:R0:W-:Y:S01]  /*0230*/  STS.128 [UR5+-0x40], R20 ;  /* 0xffffc014ff007988 */ /* 0x0001e20008000c05 */
[C---:B------:R-:W-:Y:S01]  /*0240*/  VIADD R27, R4.reuse, 0x1b ;  /* 0x0000001b041b7836 */ /* 0x040fe20000000000 */
[C---:B------:R-:W-:Y:S01]  /*0250*/  IADD3 R35, PT, PT, R4.reuse, 0x23, RZ ;  /* 0x0000002304237810 */ /* 0x040fe20007ffe0ff */
[C---:B------:R-:W-:Y:S01]  /*0260*/  VIADD R8, R4.reuse, 0x24 ;  /* 0x0000002404087836 */ /* 0x040fe20000000000 */
[----:B------:R1:W-:Y:S01]  /*0270*/  STS.128 [UR5+-0x30], R12 ;  /* 0xffffd00cff007988 */ /* 0x0003e20008000c05 */
[C---:B------:R-:W-:Y:S01]  /*0280*/  VIADD R9, R4.reuse, 0x25 ;  /* 0x0000002504097836 */ /* 0x040fe20000000000 */
[C---:B--2---:R-:W-:Y:S01]  /*0290*/  IADD3 R16, PT, PT, R4.reuse, 0x2c, RZ ;  /* 0x0000002c04107810 */ /* 0x044fe20007ffe0ff */
[C---:B------:R-:W-:Y:S01]  /*02a0*/  VIADD R11, R4.reuse, 0x27 ;  /* 0x00000027040b7836 */ /* 0x040fe20000000000 */
[----:B------:R2:W-:Y:S01]  /*02b0*/  STS.128 [UR5+-0x20], R24 ;  /* 0xffffe018ff007988 */ /* 0x0005e20008000c05 */
[C---:B------:R-:W-:Y:S01]  /*02c0*/  VIADD R5, R4.reuse, 0x1 ;  /* 0x0000000104057836 */ /* 0x040fe20000000000 */
[C---:B------:R-:W-:Y:S01]  /*02d0*/  IADD3 R19, PT, PT, R4.reuse, 0x2f, RZ ;  /* 0x0000002f04137810 */ /* 0x040fe20007ffe0ff */
[C---:B------:R-:W-:Y:S01]  /*02e0*/  VIADD R6, R4.reuse, 0x2 ;  /* 0x0000000204067836 */ /* 0x040fe20000000000 */
[----:B------:R3:W-:Y:S01]  /*02f0*/  STS.128 [UR5+0x10], R8 ;  /* 0x00001008ff007988 */ /* 0x0007e20008000c05 */
[C---:B------:R-:W-:Y:S01]  /*0300*/  VIADD R7, R4.reuse, 0x3 ;  /* 0x0000000304077836 */ /* 0x040fe20000000000 */
[C---:B0-----:R-:W-:Y:S01]  /*0310*/  IADD3 R20, PT, PT, R4.reuse, 0x30, RZ ;  /* 0x0000003004147810 */ /* 0x041fe20007ffe0ff */
[C---:B------:R-:W-:Y:S01]  /*0320*/  VIADD R28, R4.reuse, 0x1c ;  /* 0x0000001c041c7836 */ /* 0x040fe20000000000 */
[C---:B------:R-:W-:Y:S01]  /*0330*/  IADD3 R23, PT, PT, R4.reuse, 0x33, RZ ;  /* 0x0000003304177810 */ /* 0x040fe20007ffe0ff */
[C---:B------:R-:W-:Y:S01]  /*0340*/  VIADD R30, R4.reuse, 0x1e ;  /* 0x0000001e041e7836 */ /* 0x040fe20000000000 */
[C---:B-1----:R-:W-:Y:S01]  /*0350*/  IADD3 R13, PT, PT, R4.reuse, 0x29, RZ ;  /* 0x00000029040d7810 */ /* 0x042fe20007ffe0ff */
[C---:B------:R-:W-:Y:S01]  /*0360*/  VIADD R12, R4.reuse, 0x28 ;  /* 0x00000028040c7836 */ /* 0x040fe20000000000 */
[----:B------:R-:W-:Y:S01]  /*0370*/  STS.128 [UR5+-0x80], R4 ;  /* 0xffff8004ff007988 */ /* 0x000fe20008000c05 */
[C---:B------:R-:W-:Y:S01]  /*0380*/  VIADD R14, R4.reuse, 0x2a ;  /* 0x0000002a040e7836 */ /* 0x040fe20000000000 */
[C---:B--2---:R-:W-:Y:S01]  /*0390*/  IADD3 R26, PT, PT, R4.reuse, 0x36, RZ ;  /* 0x00000036041a7810 */ /* 0x044fe20007ffe0ff */
[----:B------:R-:W-:-:S02]  /*03a0*/  VIADD R15, R4, 0x2b ;  /* 0x0000002b040f7836 */ /* 0x000fc40000000000 */
[C---:B------:R-:W-:Y:S01]  /*03b0*/  VIADD R31, R4.reuse, 0x1f ;  /* 0x0000001f041f7836 */ /* 0x040fe20000000000 */
[C---:B---3--:R-:W-:Y:S01]  /*03c0*/  IADD3 R9, PT, PT, R4.reuse, 0x39, RZ ;  /* 0x0000003904097810 */ /* 0x048fe20007ffe0ff */
[C---:B------:R-:W-:Y:S01]  /*03d0*/  VIADD R33, R4.reuse, 0x21 ;  /* 0x0000002104217836 */ /* 0x040fe20000000000 */
[----:B------:R0:W-:Y:S01]  /*03e0*/  STS.128 [UR5+0x20], R12 ;  /* 0x0000200cff007988 */ /* 0x0001e20008000c05 */
[C---:B------:R-:W-:Y:S01]  /*03f0*/  VIADD R34, R4.reuse, 0x22 ;  /* 0x0000002204227836 */ /* 0x040fe20000000000 */
[C---:B------:R-:W-:Y:S01]  /*0400*/  IADD3 R11, PT, PT, R4.reuse, 0x3b, RZ ;  /* 0x0000003b040b7810 */ /* 0x040fe20007ffe0ff */
[C---:B------:R-:W-:Y:S01]  /*0410*/  VIADD R17, R4.reuse, 0x2d ;  /* 0x0000002d04117836 */ /* 0x040fe20000000000 */
[----:B------:R1:W-:Y:S01]  /*0420*/  STS.128 [UR5+-0x10], R28 ;  /* 0xfffff01cff007988 */ /* 0x0003e20008000c05 */
[C---:B------:R-:W-:Y:S02]  /*0430*/  VIADD R18, R4.reuse, 0x2e ;  /* 0x0000002e04127836 */ /* 0x040fe40000000000 */
[C---:B------:R-:W-:Y:S01]  /*0440*/  VIADD R21, R4.reuse, 0x31 ;  /* 0x0000003104157836 */ /* 0x040fe20000000000 */
[----:B------:R1:W-:Y:S01]  /*0450*/  STS.128 [UR5], R32 ;  /* 0x00000020ff007988 */ /* 0x0003e20008000c05 */
[----:B------:R-:W-:-:S02]  /*0460*/  VIADD R22, R4, 0x32 ;  /* 0x0000003204167836 */ /* 0x000fc40000000000 */
[C---:B------:R-:W-:Y:S01]  /*0470*/  VIADD R24, R4.reuse, 0x34 ;  /* 0x0000003404187836 */ /* 0x040fe20000000000 */
[----:B------:R1:W-:Y:S01]  /*0480*/  STS.128 [UR5+0x30], R16 ;  /* 0x00003010ff007988 */ /* 0x0003e20008000c05 */
[C---:B------:R-:W-:Y:S01]  /*0490*/  VIADD R25, R4.reuse, 0x35 ;  /* 0x0000003504197836 */ /* 0x040fe20000000000 */
[C---:B0-----:R-:W-:Y:S01]  /*04a0*/  IADD3 R13, PT, PT, R4.reuse, 0x3d, RZ ;  /* 0x0000003d040d7810 */ /* 0x041fe20007ffe0ff */
[C---:B------:R-:W-:Y:S01]  /*04b0*/  VIADD R27, R4.reuse, 0x37 ;  /* 0x00000037041b7836 */ /* 0x040fe20000000000 */
[C---:B------:R-:W-:Y:S01]  /*04c0*/  IADD3 R15, PT, PT, R4.reuse, 0x3f, RZ ;  /* 0x0000003f040f7810 */ /* 0x040fe20007ffe0ff */
[C---:B------:R-:W-:Y:S01]  /*04d0*/  VIADD R8, R4.reuse, 0x38 ;  /* 0x0000003804087836 */ /* 0x040fe20000000000 */
[----:B------:R1:W-:Y:S01]  /*04e0*/  STS.128 [UR5+0x40], R20 ;  /* 0x00004014ff007988 */ /* 0x0003e20008000c05 */
[C---:B------:R-:W-:Y:S02]  /*04f0*/  VIADD R10, R4.reuse, 0x3a ;  /* 0x0000003a040a7836 */ /* 0x040fe40000000000 */
[C---:B------:R-:W-:Y:S01]  /*0500*/  VIADD R12, R4.reuse, 0x3c ;  /* 0x0000003c040c7836 */ /* 0x040fe20000000000 */
[----:B------:R1:W-:Y:S01]  /*0510*/  STS.128 [UR5+0x50], R24 ;  /* 0x00005018ff007988 */ /* 0x0003e20008000c05 */
[C---:B------:R-:W-:Y:S01]  /*0520*/  VIADD R14, R4.reuse, 0x3e ;  /* 0x0000003e040e7836 */ /* 0x040fe20000000000 */
[----:B------:R-:W-:-:S02]  /*0530*/  IADD3 R4, PT, PT, R4, 0x40, RZ ;  /* 0x0000004004047810 */ /* 0x000fc40007ffe0ff */
[----:B------:R1:W-:Y:S02]  /*0540*/  STS.128 [UR5+0x60], R8 ;  /* 0x00006008ff007988 */ /* 0x0003e40008000c05 */
[----:B------:R-:W-:Y:S02]  /*0550*/  ISETP.NE.AND P0, PT, R4, 0x400, PT ;  /* 0x000004000400780c */ /* 0x000fe40003f05270 */
[----:B------:R1:W-:Y:S01]  /*0560*/  STS.128 [UR5+0x70], R12 ;  /* 0x0000700cff007988 */ /* 0x0003e20008000c05 */
[----:B------:R-:W-:-:S10]  /*0570*/  UIADD3 UR5, UPT, UPT, UR5, 0x100, URZ ;  /* 0x0000010005057890 */ /* 0x000fd4000fffe0ff */
[----:B------:R-:W-:Y:S05]  /*0580*/  @P0 BRA `(.L_x_0) ;  /* 0xfffffff800b40947 */ /* 0x000fea000383ffff */
[----:B------:R-:W-:Y:S01]  /*0590*/  BAR.SYNC.DEFER_BLOCKING 0x0 ;  /* 0x0000000000007b1d */ /* 0x000fe20000010000 */
[----:B------:R-:W-:Y:S02]  /*05a0*/  HFMA2 R0, -RZ, RZ, 0, 3.814697265625e-06 ;  /* 0x00000040ff007431 */ /* 0x000fe400000001ff */
[----:B-1----:R-:W-:Y:S01]  /*05b0*/  IMAD.MOV.U32 R26, RZ, RZ, RZ ;  /* 0x000000ffff1a7224 */ /* 0x002fe200078e00ff */
[----:B------:R-:W-:Y:S02]  /*05c0*/  CS2R R2, SR_CLOCKLO ;  /* 0x0000000000027805 */ /* 0x000fe40000015000 */
[----:B------:R-:W0:Y:S01]  /*05d0*/  LDCU.64 UR6, c[0x0][0x358] ;  /* 0x00006b00ff0677ac */ /* 0x000e220008000a00 */
[----:B------:R-:W-:-:S04]  /*05e0*/  NOP ;  /* 0x0000000000007918 */ /* 0x000fc80000000000 */
.L_x_1:
[----:B------:R-:W1:Y:S04]  /*05f0*/  LDS.128 R16, [R0+UR4+-0x40] ;  /* 0xffffc00400107984 */ /* 0x000e680008000c00 */
[----:B------:R-:W2:Y:S04]  /*0600*/  LDS.128 R20, [R0+UR4+-0x30] ;  /* 0xffffd00400147984 */ /* 0x000ea80008000c00 */
[----:B------:R-:W3:Y:S04]  /*0610*/  LDS.128 R4, [R0+UR4+-0x20] ;  /* 0xffffe00400047984 */ /* 0x000ee80008000c00 */
[----:B------:R-:W4:Y:S04]  /*0620*/  LDS.128 R8, [R0+UR4+-0x10] ;  /* 0xfffff00400087984 */ /* 0x000f280008000c00 */
[----:B------:R-:W5:Y:S01]  /*0630*/  LDS.128 R12, [R0+UR4] ;  /* 0x00000004000c7984 */ /* 0x000f620008000c00 */
[----:B-1----:R-:W-:-:S04]  /*0640*/  IADD3 R16, PT, PT, R17, R16, R26 ;  /* 0x0000001011107210 */ /* 0x002fc80007ffe01a */
[----:B------:R-:W-:Y:S02]  /*0650*/  IADD3 R24, PT, PT, R19, R18, R16 ;  /* 0x0000001213187210 */ /* 0x000fe40007ffe010 */
[----:B------:R-:W1:Y:S02]  /*0660*/  LDS.128 R16, [R0+UR4+0x10] ;  /* 0x0000100400107984 */ /* 0x000e640008000c00 */
[----:B--2---:R-:W-:-:S04]  /*0670*/  IADD3 R20, PT, PT, R21, R20, R24 ;  /* 0x0000001415147210 */ /* 0x004fc80007ffe018 */
[----:B------:R-:W-:Y:S02]  /*0680*/  IADD3 R24, PT, PT, R23, R22, R20 ;  /* 0x0000001617187210 */ /* 0x000fe40007ffe014 */
[----:B------:R-:W2:Y:S02]  /*0690*/  LDS.128 R20, [R0+UR4+0x20] ;  /* 0x0000200400147984 */ /* 0x000ea40008000c00 */
[----:B---3--:R-:W-:Y:S02]  /*06a0*/  IADD3 R4, PT, PT, R5, R4, R24 ;  /* 0x0000000405047210 */ /* 0x008fe40007ffe018 */
[----:B------:R3:W0:Y:S02]  /*06b0*/  LDS.128 R24, [R0+UR4+0x30] ;  /* 0x0000300400187984 */ /* 0x0006240008000c00 */
[----:B------:R-:W-:-:S04]  /*06c0*/  IADD3 R4, PT, PT, R7, R6, R4 ;  /* 0x0000000607047210 */ /* 0x000fc80007ffe004 */
[----:B----4-:R-:W-:Y:S01]  /*06d0*/  IADD3 R4, PT, PT, R9, R8, R4 ;  /* 0x0000000809047210 */ /* 0x010fe20007ffe004 */
[----:B---3--:R-:W-:-:S03]  /*06e0*/  VIADD R0, R0, 0x80 ;  /* 0x0000008000007836 */ /* 0x008fc60000000000 */
[----:B------:R-:W-:Y:S02]  /*06f0*/  IADD3 R4, PT, PT, R11, R10, R4 ;  /* 0x0000000a0b047210 */ /* 0x000fe40007ffe004 */
[----:B------:R-:W-:Y:S02]  /*0700*/  ISETP.NE.AND P0, PT, R0, 0x1040, PT ;  /* 0x000010400000780c */ /* 0x000fe40003f05270 */
[----:B-----5:R-:W-:-:S04]  /*0710*/  IADD3 R4, PT, PT, R13, R12, R4 ;  /* 0x0000000c0d047210 */ /* 0x020fc80007ffe004 */
[----:B------:R-:W-:-:S04]  /*0720*/  IADD3 R4, PT, PT, R15, R14, R4 ;  /* 0x0000000e0f047210 */ /* 0x000fc80007ffe004 */
[----:B-1----:R-:W-:-:S04]  /*0730*/  IADD3 R4, PT, PT, R17, R16, R4 ;  /* 0x0000001011047210 */ /* 0x002fc80007ffe004 */
[----:B------:R-:W-:-:S04]  /*0740*/  IADD3 R4, PT, PT, R19, R18, R4 ;  /* 0x0000001213047210 */ /* 0x000fc80007ffe004 */
[----:B--2---:R-:W-:-:S04]  /*0750*/  IADD3 R4, PT, PT, R21, R20, R4 ;  /* 0x0000001415047210 */ /* 0x004fc80007ffe004 */
[----:B------:R-:W-:-:S04]  /*0760*/  IADD3 R4, PT, PT, R23, R22, R4 ;  /* 0x0000001617047210 */ /* 0x000fc80007ffe004 */
[----:B0-----:R-:W-:-:S04]  /*0770*/  IADD3 R4, PT, PT, R25, R24, R4 ;  /* 0x0000001819047210 */ /* 0x001fc80007ffe004 */
[----:B------:R-:W-:Y:S01]  /*0780*/  IADD3 R26, PT, PT, R27, R26, R4 ;  /* 0x0000001a1b1a7210 */ /* 0x000fe20007ffe004 */
[----:B------:R-:W-:Y:S06]  /*0790*/  @P0 BRA `(.L_x_1) ;  /* 0xfffffffc00940947 */ /* 0x000fec000383ffff */
[----:B------:R-:W-:Y:S01]  /*07a0*/  CS2R R6, SR_CLOCKLO ;  /* 0x0000000000067805 */ /* 0x000fe20000015000 */
[----:B------:R-:W0:Y:S05]  /*07b0*/  LDC.64 R4, c[0x0][0x380] ;  /* 0x0000e000ff047b82 */ /* 0x000e2a0000000a00 */
[----:B------:R-:W-:Y:S01]  /*07c0*/  IADD3 R2, P0, PT, -R2, R6, RZ ;  /* 0x0000000602027210 */ /* 0x000fe20007f1e1ff */
[----:B------:R-:W-:Y:S03]  /*07d0*/  STS [UR4+0xffc], R26 ;  /* 0x000ffc1aff007988 */ /* 0x000fe60008000804 */
[----:B------:R-:W-:-:S05]  /*07e0*/  IADD3.X R3, PT, PT, ~R3, R7, RZ, P0, !PT ;  /* 0x0000000703037210 */ /* 0x000fca00007fe5ff */
[----:B0-----:R-:W-:Y:S01]  /*07f0*/  STG.E.64 desc[UR6][R4.64], R2 ;  /* 0x0000000204007986 */ /* 0x001fe2000c101b06 */
[----:B------:R-:W-:Y:S05]  /*0800*/  EXIT ;  /* 0x000000000000794d */ /* 0x000fea0003800000 */
.L_x_2:
[----:B------:R-:W-:-:S00]  /*0810*/  BRA `(.L_x_2) ;  /* 0xfffffffc00fc7947 */ /* 0x000fc0000383ffff */
[----:B------:R-:W-:-:S00]  /*0820*/  NOP ;  /* 0x0000000000007918 */ /* 0x000fc00000000000 */
        /* <DEDUP_REMOVED lines=13> */
.L_x_7:


//--------------------- .text._Z9useGlobalPiPy    --------------------------
	.section	.text._Z9useGlobalPiPy,"ax",@progbits
	.align	128
        .global         _Z9useGlobalPiPy
        .type           _Z9useGlobalPiPy,@function
        .size           _Z9useGlobalPiPy,(.L_x_8 - _Z9useGlobalPiPy)
        .other          _Z9useGlobalPiPy,@"STO_CUDA_ENTRY STV_DEFAULT"
_Z9useGlobalPiPy:
.text._Z9useGlobalPiPy:
[----:B------:R-:W-:Y:S08]  /*0000*/  LDC R1, c[0x0][0x37c] ;  /* 0x0000df00ff017b82 */ /* 0x000ff00000000800 */
[----:B------:R-:W0:Y:S01]  /*0010*/  LDC.64 R2, c[0x0][0x380] ;  /* 0x0000e000ff027b82 */ /* 0x000e220000000a00 */
[----:B------:R-:W-:Y:S01]  /*0020*/  IMAD.MOV.U32 R7, RZ, RZ, RZ ;  /* 0x000000ffff077224 */ /* 0x000fe200078e00ff */
[----:B------:R-:W1:Y:S01]  /*0030*/  LDCU.64 UR6, c[0x0][0x358] ;  /* 0x00006b00ff0677ac */ /* 0x000e620008000a00 */
[----:B------:R-:W-:-:S05]  /*0040*/  NOP ;  /* 0x0000000000007918 */ /* 0x000fca0000000000 */
.L_x_3:
[C---:B--2---:R-:W-:Y:S02]  /*0050*/  IMAD.SHL.U32 R0, R7.reuse, 0x2, RZ ;  /* 0x0000000207007824 */ /* 0x044fe400078e00ff */
[----:B0-----:R-:W-:-:S03]  /*0060*/  IMAD.WIDE.U32 R4, R7, 0x4, R2 ;  /* 0x0000000407047825 */ /* 0x001fc600078e0002 */
[C---:B------:R-:W-:Y:S01]  /*0070*/  IADD3 R11, PT, PT, R0.reuse, 0x5, RZ ;  /* 0x00000005000b7810 */ /* 0x040fe20007ffe0ff */
[C---:B------:R-:W-:Y:S01]  /*0080*/  VIADD R9, R0.reuse, 0x3 ;  /* 0x0000000300097836 */ /* 0x040fe20000000000 */
[C---:B------:R-:W-:Y:S01]  /*0090*/  IADD3 R19, PT, PT, R0.reuse, 0xd, RZ ;  /* 0x0000000d00137810 */ /* 0x040fe20007ffe0ff */
[C---:B------:R-:W-:Y:S01]  /*00a0*/  VIADD R13, R0.reuse, 0x7 ;  /* 0x00000007000d7836 */ /* 0x040fe20000000000 */
[C---:B------:R-:W-:Y:S01]  /*00b0*/  IADD3 R23, PT, PT, R0.reuse, 0x15, RZ ;  /* 0x0000001500177810 */ /* 0x040fe20007ffe0ff */
[----:B-1----:R0:W-:Y:S01]  /*00c0*/  STG.E desc[UR6][R4.64+0x8], R11 ;  /* 0x0000080b04007986 */ /* 0x0021e2000c101906 */
[C---:B------:R-:W-:Y:S02]  /*00d0*/  VIADD R15, R0.reuse, 0x9 ;  /* 0x00000009000f7836 */ /* 0x040fe40000000000 */
[C---:B------:R-:W-:Y:S01]  /*00e0*/  VIADD R17, R0.reuse, 0xb ;  /* 0x0000000b00117836 */ /* 0x040fe20000000000 */
[----:B------:R1:W-:Y:S01]  /*00f0*/  STG.E desc[UR6][R4.64+0x4], R9 ;  /* 0x0000040904007986 */ /* 0x0003e2000c101906 */
[----:B------:R-:W-:-:S02]  /*0100*/  VIADD R21, R0, 0xf ;  /* 0x0000000f00157836 */ /* 0x000fc40000000000 */
[C---:B------:R-:W-:Y:S01]  /*0110*/  VIADD R25, R0.reuse, 0x17 ;  /* 0x0000001700197836 */ /* 0x040fe20000000000 */
[----:B------:R2:W-:Y:S01]  /*0120*/  STG.E desc[UR6][R4.64+0xc], R13 ;  /* 0x00000c0d04007986 */ /* 0x0005e2000c101906 */
[C---:B------:R-:W-:Y:S02]  /*0130*/  VIADD R27, R0.reuse, 0x19 ;  /* 0x00000019001b7836 */ /* 0x040fe40000000000 */
[C---:B0-----:R-:W-:Y:S01]  /*0140*/  VIADD R11, R0.reuse, 0x13 ;  /* 0x00000013000b7836 */ /* 0x041fe20000000000 */
[----:B------:R0:W-:Y:S01]  /*0150*/  STG.E desc[UR6][R4.64+0x10], R15 ;  /* 0x0000100f04007986 */ /* 0x0001e2000c101906 */
[----:B-1----:R-:W-:-:S03]  /*0160*/  VIADD R9, R0, 0x11 ;  /* 0x0000001100097836 */ /* 0x002fc60000000000 */
[----:B------:R1:W-:Y:S01]  /*0170*/  STG.E desc[UR6][R4.64+0x14], R17 ;  /* 0x0000141104007986 */ /* 0x0003e2000c101906 */
[----:B--2---:R-:W-:-:S03]  /*0180*/  VIADD R13, R0, 0x1b ;  /* 0x0000001b000d7836 */ /* 0x004fc60000000000 */
[----:B------:R2:W-:Y:S04]  /*0190*/  STG.E desc[UR6][R4.64+0x18], R19 ;  /* 0x0000181304007986 */ /* 0x0005e8000c101906 */
[----:B------:R3:W-:Y:S01]  /*01a0*/  STG.E desc[UR6][R4.64+0x1c], R21 ;  /* 0x00001c1504007986 */ /* 0x0007e2000c101906 */
[----:B0-----:R-:W-:-:S03]  /*01b0*/  IADD3 R15, PT, PT, R0, 0x1d, RZ ;  /* 0x0000001d000f7810 */ /* 0x001fc60007ffe0ff */
[----:B------:R0:W-:Y:S01]  /*01c0*/  STG.E desc[UR6][R4.64+0x20], R9 ;  /* 0x0000200904007986 */ /* 0x0001e2000c101906 */
[----:B-1----:R-:W-:-:S03]  /*01d0*/  VIADD R17, R0, 0x1f ;  /* 0x0000001f00117836 */ /* 0x002fc60000000000 */
[----:B------:R1:W-:Y:S01]  /*01e0*/  STG.E desc[UR6][R4.64+0x24], R11 ;  /* 0x0000240b04007986 */ /* 0x0003e2000c101906 */
[----:B--2---:R-:W-:-:S03]  /*01f0*/  VIADD R19, R0, 0x21 ;  /* 0x0000002100137836 */ /* 0x004fc60000000000 */
[----:B------:R2:W-:Y:S01]  /*0200*/  STG.E desc[UR6][R4.64+0x28], R23 ;  /* 0x0000281704007986 */ /* 0x0005e2000c101906 */
[----:B---3--:R-:W-:-:S03]  /*0210*/  VIADD R21, R0, 0x23 ;  /* 0x0000002300157836 */ /* 0x008fc60000000000 */
[----:B------:R3:W-:Y:S01]  /*0220*/  STG.E desc[UR6][R4.64+0x2c], R25 ;  /* 0x00002c1904007986 */ /* 0x0007e2000c101906 */
[C---:B0-----:R-:W-:Y:S01]  /*0230*/  IADD3 R9, PT, PT, R0.reuse, 0x25, RZ ;  /* 0x0000002500097810 */ /* 0x041fe20007ffe0ff */
[C---:B-1----:R-:W-:Y:S02]  /*0240*/  VIADD R11, R0.reuse, 0x27 ;  /* 0x00000027000b7836 */ /* 0x042fe40000000000 */
[----:B------:R0:W-:Y:S01]  /*0250*/  STG.E desc[UR6][R4.64+0x30], R27 ;  /* 0x0000301b04007986 */ /* 0x0001e2000c101906 */
[----:B--2---:R-:W-:-:S03]  /*0260*/  VIADD R23, R0, 0x29 ;  /* 0x0000002900177836 */ /* 0x004fc60000000000 */
[----:B------:R1:W-:Y:S01]  /*0270*/  STG.E desc[UR6][R4.64+0x34], R13 ;  /* 0x0000340d04007986 */ /* 0x0003e2000c101906 */
[----:B---3--:R-:W-:-:S03]  /*0280*/  VIADD R25, R0, 0x2b ;  /* 0x0000002b00197836 */ /* 0x008fc60000000000 */
        /* <DEDUP_REMOVED lines=10> */
[----:B0-----:R-:W-:-:S03]  /*0330*/  IADD3 R19, PT, PT, R0, 0x35, RZ ;  /* 0x0000003500137810 */ /* 0x001fc60007ffe0ff */
[----:B------:R0:W-:Y:S01]  /*0340*/  STG.E desc[UR6][R4.64+0x50], R23 ;  /* 0x0000501704007986 */ /* 0x0001e2000c101906 */
[----:B-1----:R-:W-:-:S03]  /*0350*/  VIADD R21, R0, 0x37 ;  /* 0x0000003700157836 */ /* 0x002fc60000000000 */
[----:B------:R1:W-:Y:S01]  /*0360*/  STG.E desc[UR6][R4.64+0x54], R25 ;  /* 0x0000541904007986 */ /* 0x0003e2000c101906 */
[C---:B--2---:R-:W-:Y:S02]  /*0370*/  VIADD R9, R0.reuse, 0x39 ;  /* 0x0000003900097836 */ /* 0x044fe40000000000 */
[C---:B---3--:R-:W-:Y:S01]  /*0380*/  VIADD R11, R0.reuse, 0x3b ;  /* 0x0000003b000b7836 */ /* 0x048fe20000000000 */
[----:B------:R2:W-:Y:S01]  /*0390*/  STG.E desc[UR6][R4.64+0x58], R27 ;  /* 0x0000581b04007986 */ /* 0x0005e2000c101906 */
[----:B0-----:R-:W-:-:S03]  /*03a0*/  IADD3 R23, PT, PT, R0, 0x3d, RZ ;  /* 0x0000003d00177810 */ /* 0x001fc60007ffe0ff */
[----:B------:R2:W-:Y:S01]  /*03b0*/  STG.E desc[UR6][R4.64+0x5c], R13 ;  /* 0x00005c0d04007986 */ /* 0x0005e2000c101906 */
[----:B-1----:R-:W-:-:S03]  /*03c0*/  VIADD R25, R0, 0x3f ;  /* 0x0000003f00197836 */ /* 0x002fc60000000000 */
[----:B------:R2:W-:Y:S01]  /*03d0*/  STG.E desc[UR6][R4.64+0x60], R15 ;  /* 0x0000600f04007986 */ /* 0x0005e2000c101906 */
[----:B------:R-:W-:-:S03]  /*03e0*/  VIADD R0, R0, 0x1 ;  /* 0x0000000100007836 */ /* 0x000fc60000000000 */
[----:B------:R2:W-:Y:S02]  /*03f0*/  STG.E desc[UR6][R4.64+0x64], R17 ;  /* 0x0000641104007986 */ /* 0x0005e4000c101906 */
[----:B------:R-:W-:Y:S02]  /*0400*/  IADD3 R7, PT, PT, R0, 0x1f, -R7 ;  /* 0x0000001f00077810 */ /* 0x000fe40007ffe807 */
[----:B------:R2:W-:Y:S02]  /*0410*/  STG.E desc[UR6][R4.64+0x68], R19 ;  /* 0x0000681304007986 */ /* 0x0005e4000c101906 */
[----:B------:R-:W-:Y:S02]  /*0420*/  ISETP.NE.AND P0, PT, R7, 0x400, PT ;  /* 0x000004000700780c */ /* 0x000fe40003f05270 */
[----:B------:R2:W-:Y:S04]  /*0430*/  STG.E desc[UR6][R4.64+0x6c], R21 ;  /* 0x00006c1504007986 */ /* 0x0005e8000c101906 */
[----:B------:R2:W-:Y:S04]  /*0440*/  STG.E desc[UR6][R4.64+0x70], R9 ;  /* 0x0000700904007986 */ /* 0x0005e8000c101906 */
[----:B------:R2:W-:Y:S04]  /*0450*/  STG.E desc[UR6][R4.64+0x74], R11 ;  /* 0x0000740b04007986 */ /* 0x0005e8000c101906 */
[----:B------:R2:W-:Y:S04]  /*0460*/  STG.E desc[UR6][R4.64+0x78], R23 ;  /* 0x0000781704007986 */ /* 0x0005e8000c101906 */
[----:B------:R2:W-:Y:S04]  /*0470*/  STG.E desc[UR6][R4.64+0x7c], R25 ;  /* 0x00007c1904007986 */ /* 0x0005e8000c101906 */
[----:B------:R2:W-:Y:S01]  /*0480*/  STG.E desc[UR6][R4.64], R0 ;  /* 0x0000000004007986 */ /* 0x0005e2000c101906 */
[----:B------:R-:W-:Y:S05]  /*0490*/  @P0 BRA `(.L_x_3) ;  /* 0xfffffff800ec0947 */ /* 0x000fea000383ffff */
[----:B------:R-:W-:Y:S01]  /*04a0*/  CS2R R2, SR_CLOCKLO ;  /* 0x0000000000027805 */ /* 0x000fe20000015000 */
[----:B------:R-:W0:Y:S01]  /*04b0*/  LDCU.64 UR4, c[0x0][0x380] ;  /* 0x00007000ff0477ac */ /* 0x000e220008000a00 */
[----:B------:R-:W-:Y:S01]  /*04c0*/  HFMA2 R14, -RZ, RZ, 0, 0 ;  /* 0x00000000ff0e7431 */ /* 0x000fe200000001ff */
[----:B0-----:R-:W-:-:S04]  /*04d0*/  UIADD3 UR4, UP0, UPT, UR4, 0x40, URZ ;  /* 0x0000004004047890 */ /* 0x001fc8000ff1e0ff */
[----:B------:R-:W-:Y:S02]  /*04e0*/  UIADD3.X UR5, UPT, UPT, URZ, UR5, URZ, UP0, !UPT ;  /* 0x00000005ff057290 */ /* 0x000fe400087fe4ff */
[----:B--2---:R-:W-:Y:S01]  /*04f0*/  IMAD.U32 R4, RZ, RZ, UR4 ;  /* 0x00000004ff047e24 */ /* 0x004fe2000f8e00ff */
[----:B------:R-:W-:-:S03]  /*0500*/  UMOV UR4, URZ ;  /* 0x000000ff00047c82 */ /* 0x000fc60008000000 */
[----:B------:R-:W-:-:S07]  /*0510*/  IMAD.U32 R5, RZ, RZ, UR5 ;  /* 0x00000005ff057e24 */ /* 0x000fce000f8e00ff */
.L_x_4:
[----:B------:R-:W2:Y:S04]  /*0520*/  LDG.E R17, desc[UR6][R4.64+-0x40] ;  /* 0xffffc00604117981 */ /* 0x000ea8000c1e1900 */
[----:B------:R-:W2:Y:S04]  /*0530*/  LDG.E R16, desc[UR6][R4.64+-0x3c] ;  /* 0xffffc40604107981 */ /* 0x000ea8000c1e1900 */
[----:B------:R-:W3:Y:S04]  /*0540*/  LDG.E R24, desc[UR6][R4.64+-0x38] ;  /* 0xffffc80604187981 */ /* 0x000ee8000c1e1900 */
[----:B------:R-:W3:Y:S04]  /*0550*/  LDG.E R26, desc[UR6][R4.64+-0x34] ;  /* 0xffffcc06041a7981 */ /* 0x000ee8000c1e1900 */
[----:B------:R-:W4:Y:S04]  /*0560*/  LDG.E R18, desc[UR6][R4.64+-0x30] ;  /* 0xffffd00604127981 */ /* 0x000f28000c1e1900 */
[----:B------:R-:W4:Y:S04]  /*0570*/  LDG.E R21, desc[UR6][R4.64+-0x2c] ;  /* 0xffffd40604157981 */ /* 0x000f28000c1e1900 */
[----:B------:R-:W5:Y:S04]  /*0580*/  LDG.E R25, desc[UR6][R4.64+-0x28] ;  /* 0xffffd80604197981 */ /* 0x000f68000c1e1900 */
        /* <DEDUP_REMOVED lines=13> */
[----:B------:R-:W5:Y:S01]  /*0660*/  LDG.E R19, desc[UR6][R4.64+0x10] ;  /* 0x0000100604137981 */ /* 0x000f62000c1e1900 */
[----:B--2---:R-:W-:-:S03]  /*0670*/  IADD3 R17, PT, PT, R16, R17, R14 ;  /* 0x0000001110117210 */ /* 0x004fc60007ffe00e */
[----:B------:R-:W2:Y:S04]  /*0680*/  LDG.E R16, desc[UR6][R4.64+0x14] ;  /* 0x0000140604107981 */ /* 0x000ea8000c1e1900 */
[----:B------:R-:W2:Y:S01]  /*0690*/  LDG.E R14, desc[UR6][R4.64+0x1c] ;  /* 0x00001c06040e7981 */ /* 0x000ea2000c1e1900 */
[----:B---3--:R-:W-:-:S03]  /*06a0*/  IADD3 R24, PT, PT, R26, R24, R17 ;  /* 0x000000181a187210 */ /* 0x008fc60007ffe011 */
[----:B------:R-:W3:Y:S01]  /*06b0*/  LDG.E R17, desc[UR6][R4.64+0x18] ;  /* 0x0000180604117981 */ /* 0x000ee2000c1e1900 */
[----:B----4-:R-:W-:-:S03]  /*06c0*/  IADD3 R24, PT, PT, R21, R18, R24 ;  /* 0x0000001215187210 */ /* 0x010fc60007ffe018 */
[----:B------:R-:W4:Y:S04]  /*06d0*/  LDG.E R21, desc[UR6][R4.64+0x20] ;  /* 0x0000200604157981 */ /* 0x000f28000c1e1900 */
[----:B------:R-:W4:Y:S01]  /*06e0*/  LDG.E R18, desc[UR6][R4.64+0x24] ;  /* 0x0000240604127981 */ /* 0x000f22000c1e1900 */
[----:B-----5:R-:W-:-:S03]  /*06f0*/  IADD3 R24, PT, PT, R22, R25, R24 ;  /* 0x0000001916187210 */ /* 0x020fc60007ffe018 */
[----:B------:R-:W5:Y:S04]  /*0700*/  LDG.E R25, desc[UR6][R4.64+0x28] ;  /* 0x0000280604197981 */ /* 0x000f68000c1e1900 */
[----:B------:R-:W5:Y:S01]  /*0710*/  LDG.E R22, desc[UR6][R4.64+0x2c] ;  /* 0x00002c0604167981 */ /* 0x000f62000c1e1900 */
[----:B------:R-:W-:-:S03]  /*0720*/  IADD3 R24, PT, PT, R23, R20, R24 ;  /* 0x0000001417187210 */ /* 0x000fc60007ffe018 */
[----:B------:R-:W5:Y:S04]  /*0730*/  LDG.E R20, desc[UR6][R4.64+0x30] ;  /* 0x0000300604147981 */ /* 0x000f68000c1e1900 */
[----:B------:R-:W5:Y:S01]  /*0740*/  LDG.E R23, desc[UR6][R4.64+0x34] ;  /* 0x0000340604177981 */ /* 0x000f62000c1e1900 */
[----:B------:R-:W-:-:S03]  /*0750*/  IADD3 R24, PT, PT, R12, R15, R24 ;  /* 0x0000000f0c187210 */ /* 0x000fc60007ffe018 */
[----:B------:R-:W5:Y:S04]  /*0760*/  LDG.E R15, desc[UR6][R4.64+0x38] ;  /* 0x00003806040f7981 */ /* 0x000f68000c1e1900 */
[----:B------:R0:W5:Y:S01]  /*0770*/  LDG.E R12, desc[UR6][R4.64+0x3c] ;  /* 0x00003c06040c7981 */ /* 0x000162000c1e1900 */
[----:B------:R-:W-:-:S04]  /*0780*/  IADD3 R0, PT, PT, R0, R7, R24 ;  /* 0x0000000700007210 */ /* 0x000fc80007ffe018 */
[----:B------:R-:W-:-:S04]  /*0790*/  IADD3 R0, PT, PT, R10, R13, R0 ;  /* 0x0000000d0a007210 */ /* 0x000fc80007ffe000 */
[----:B------:R-:W-:-:S04]  /*07a0*/  IADD3 R0, PT, PT, R8, R11, R0 ;  /* 0x0000000b08007210 */ /* 0x000fc80007ffe000 */
[----:B------:R-:W-:Y:S01]  /*07b0*/  IADD3 R0, PT, PT, R6, R9, R0 ;  /* 0x0000000906007210 */ /* 0x000fe20007ffe000 */
[----:B------:R-:W-:-:S04]  /*07c0*/  UIADD3 UR4, UPT, UPT, UR4, 0x20, URZ ;  /* 0x0000002004047890 */ /* 0x000fc8000fffe0ff */
[----:B------:R-:W-:Y:S01]  /*07d0*/  UISETP.NE.AND UP0, UPT, UR4, 0x400, UPT ;  /* 0x000004000400788c */ /* 0x000fe2000bf05270 */
[----:B0-----:R-:W-:-:S04]  /*07e0*/  IADD3 R4, P0, PT, R4, 0x80, RZ ;  /* 0x0000008004047810 */ /* 0x001fc80007f1e0ff */
[----:B------:R-:W-:Y:S02]  /*07f0*/  IADD3.X R5, PT, PT, RZ, R5, RZ, P0, !PT ;  /* 0x00000005ff057210 */ /* 0x000fe400007fe4ff */
[----:B--2---:R-:W-:-:S04]  /*0800*/  IADD3 R0, PT, PT, R16, R19, R0 ;  /* 0x0000001310007210 */ /* 0x004fc80007ffe000 */
[----:B---3--:R-:W-:-:S04]  /*0810*/  IADD3 R0, PT, PT, R14, R17, R0 ;  /* 0x000000110e007210 */ /* 0x008fc80007ffe000 */
[----:B----4-:R-:W-:-:S04]  /*0820*/  IADD3 R0, PT, PT, R18, R21, R0 ;  /* 0x0000001512007210 */ /* 0x010fc80007ffe000 */
[----:B-----5:R-:W-:-:S04]  /*0830*/  IADD3 R0, PT, PT, R22, R25, R0 ;  /* 0x0000001916007210 */ /* 0x020fc80007ffe000 */
[----:B------:R-:W-:-:S04]  /*0840*/  IADD3 R0, PT, PT, R23, R20, R0 ;  /* 0x0000001417007210 */ /* 0x000fc80007ffe000 */
[----:B------:R-:W-:Y:S01]  /*0850*/  IADD3 R14, PT, PT, R12, R15, R0 ;  /* 0x0000000f0c0e7210 */ /* 0x000fe20007ffe000 */
[----:B------:R-:W-:Y:S06]  /*0860*/  BRA.U UP0, `(.L_x_4) ;  /* 0xfffffffd002c7547 */ /* 0x000fec000b83ffff */
[----:B------:R-:W-:Y:S01]  /*0870*/  CS2R R6, SR_CLOCKLO ;  /* 0x0000000000067805 */ /* 0x000fe20000015000 */
[----:B------:R-:W0:Y:S05]  /*0880*/  LDC.64 R8, c[0x0][0x380] ;  /* 0x0000e000ff087b82 */ /* 0x000e2a0000000a00 */
[----:B------:R-:W-:-:S05]  /*0890*/  IADD3 R2, P0, PT, -R2, R6, RZ ;  /* 0x0000000602027210 */ /* 0x000fca0007f1e1ff */
[----:B------:R-:W-:Y:S01]  /*08a0*/  IMAD.X R3, R7, 0x1, ~R3, P0 ;  /* 0x0000000107037824 */ /* 0x000fe200000e0e03 */
[----:B------:R-:W1:Y:S01]  /*08b0*/  LDC.64 R4, c[0x0][0x388] ;  /* 0x0000e200ff047b82 */ /* 0x000e620000000a00 */
[----:B0-----:R-:W-:Y:S04]  /*08c0*/  STG.E desc[UR6][R8.64+0xffc], R14 ;  /* 0x000ffc0e08007986 */ /* 0x001fe8000c101906 */
[----:B-1----:R-:W-:Y:S01]  /*08d0*/  STG.E.64 desc[UR6][R4.64], R2 ;  /* 0x0000000204007986 */ /* 0x002fe2000c101b06 */
[----:B------:R-:W-:Y:S05]  /*08e0*/  EXIT ;  /* 0x000000000000794d */ /* 0x000fea0003800000 */
.L_x_5:
        /* <DEDUP_REMOVED lines=9> */
.L_x_8:


//--------------------- .text._Z8useLocalPy       --------------------------
	.section	.text._Z8useLocalPy,"ax",@progbits
	.align	128
        .global         _Z8useLocalPy
        .type           _Z8useLocalPy,@function
        .size           _Z8useLocalPy,(.L_x_9 - _Z8useLocalPy)
        .other          _Z8useLocalPy,@"STO_CUDA_ENTRY STV_DEFAULT"
_Z8useLocalPy:
.text._Z8useLocalPy:
[----:B------:R-:W-:Y:S01]  /*0000*/  LDC R1, c[0x0][0x37c] ;  /* 0x0000df00ff017b82 */ /* 0x000fe20000000800 */
[----:B------:R-:W0:Y:S01]  /*0010*/  LDCU.64 UR4, c[0x0][0x358] ;  /* 0x00006b00ff0477ac */ /* 0x000e220008000a00 */
[----:B------:R-:W-:Y:S01]  /*0020*/  NOP ;  /* 0x0000000000007918 */ /* 0x000fe20000000000 */
[----:B------:R-:W-:Y:S02]  /*0030*/  CS2R R4, SR_CLOCKLO ;  /* 0x0000000000047805 */ /* 0x000fe40000015000 */
[----:B------:R-:W-:-:S03]  /*0040*/  CS2R R6, SR_CLOCKLO ;  /* 0x0000000000067805 */ /* 0x000fc60000015000 */
[----:B------:R-:W0:Y:S03]  /*0050*/  LDC.64 R2, c[0x0][0x380] ;  /* 0x0000e000ff027b82 */ /* 0x000e260000000a00 */
[----:B------:R-:W-:-:S05]  /*0060*/  IADD3 R4, P0, PT, -R4, R6, RZ ;  /* 0x0000000604047210 */ /* 0x000fca0007f1e1ff */
[----:B------:R-:W-:-:S05]  /*0070*/  IMAD.X R5, R7, 0x1, ~R5, P0 ;  /* 0x0000000107057824 */ /* 0x000fca00000e0e05 */
[----:B0-----:R-:W-:Y:S01]  /*0080*/  STG.E.64 desc[UR4][R2.64], R4 ;  /* 0x0000000402007986 */ /* 0x001fe2000c101b04 */
[----:B------:R-:W-:Y:S05]  /*0090*/  EXIT ;  /* 0x000000000000794d */ /* 0x000fea0003800000 */
.L_x_6:
        /* <DEDUP_REMOVED lines=14> */
.L_x_9:


//--------------------- .nv.shared._Z9useSharedPy --------------------------
	.section	.nv.shared._Z9useSharedPy,"aw",@nobits
	.sectionflags	@""
	.align	4
.nv.shared._Z9useSharedPy:
	.zero		5120


//--------------------- .nv.shared.reserved.0     --------------------------
	.section	.nv.shared.reserved.0,"aw",@nobits
	.weak		__nv_reservedSMEM_offset_0_alias
	.size		__nv_reservedSMEM_offset_0_alias, 0, 64
	.other		__nv_reservedSMEM_offset_0_alias,@"STO_CUDA_RESERVED_SHARED STV_DEFAULT"
__nv_reservedSMEM_offset_0_alias:
	.zero		0
	.zero		64


//--------------------- .nv.constant0._Z9useSharedPy --------------------------
	.section	.nv.constant0._Z9useSharedPy,"a",@progbits
	.sectionflags	@""
	.align	4
.nv.constant0._Z9useSharedPy:
	.zero		904


//--------------------- .nv.constant0._Z9useGlobalPiPy --------------------------
	.section	.nv.constant0._Z9useGlobalPiPy,"a",@progbits
	.sectionflags	@""
	.align	4
.nv.constant0._Z9useGlobalPiPy:
	.zero		912


//--------------------- .nv.constant0._Z8useLocalPy --------------------------
	.section	.nv.constant0._Z8useLocalPy,"a",@progbits
	.sectionflags	@""
	.align	4
.nv.constant0._Z8useLocalPy:
	.zero		904


//--------------------- SYMBOLS --------------------------

	.type		.nv.reservedSmem.offset0,@object
	.size		.nv.reservedSmem.offset0,0x4
	.type		.nv.reservedSmem.cap,@object
	.size		.nv.reservedSmem.cap,0x4
